//
// Generated by NVIDIA NVVM Compiler
//
// Compiler Build ID: CL-36424714
// Cuda compilation tools, release 13.0, V13.0.88
// Based on NVVM 20.0.0
//

.version 9.0
.target sm_100
.address_size 64

	// .globl	_Z9vectorSumdPddS_S_i

.visible .entry _Z9vectorSumdPddS_S_i(
	.param .f64 _Z9vectorSumdPddS_S_i_param_0,
	.param .u64 .ptr .align 1 _Z9vectorSumdPddS_S_i_param_1,
	.param .f64 _Z9vectorSumdPddS_S_i_param_2,
	.param .u64 .ptr .align 1 _Z9vectorSumdPddS_S_i_param_3,
	.param .u64 .ptr .align 1 _Z9vectorSumdPddS_S_i_param_4,
	.param .u32 _Z9vectorSumdPddS_S_i_param_5
)
{
	.reg .pred 	%p<2>;
	.reg .b32 	%r<6>;
	.reg .b64 	%rd<11>;
	.reg .b64 	%fd<7>;

	ld.param.f64 	%fd1, [_Z9vectorSumdPddS_S_i_param_0];
	ld.param.u64 	%rd1, [_Z9vectorSumdPddS_S_i_param_1];
	ld.param.f64 	%fd2, [_Z9vectorSumdPddS_S_i_param_2];
	ld.param.u64 	%rd2, [_Z9vectorSumdPddS_S_i_param_3];
	ld.param.u64 	%rd3, [_Z9vectorSumdPddS_S_i_param_4];
	ld.param.u32 	%r2, [_Z9vectorSumdPddS_S_i_param_5];
	mov.u32 	%r3, %ctaid.x;
	mov.u32 	%r4, %ntid.x;
	mov.u32 	%r5, %tid.x;
	mad.lo.s32 	%r1, %r3, %r4, %r5;
	setp.ge.s32 	%p1, %r1, %r2;
	@%p1 bra 	$L__BB0_2;
	cvta.to.global.u64 	%rd4, %rd1;
	cvta.to.global.u64 	%rd5, %rd2;
	cvta.to.global.u64 	%rd6, %rd3;
	mul.wide.s32 	%rd7, %r1, 8;
	add.s64 	%rd8, %rd4, %rd7;
	ld.global.f64 	%fd3, [%rd8];
	add.s64 	%rd9, %rd5, %rd7;
	ld.global.f64 	%fd4, [%rd9];
	mul.f64 	%fd5, %fd2, %fd4;
	fma.rn.f64 	%fd6, %fd1, %fd3, %fd5;
	add.s64 	%rd10, %rd6, %rd7;
	st.global.f64 	[%rd10], %fd6;
$L__BB0_2:
	ret;

}
	// .globl	_Z11vector2normPd
.visible .entry _Z11vector2normPd(
	.param .u64 .ptr .align 1 _Z11vector2normPd_param_0
)
{
	.reg .pred 	%p<5>;
	.reg .b32 	%r<9>;
	.reg .b64 	%rd<13>;
	.reg .b64 	%fd<7>;

	ld.param.u64 	%rd4, [_Z11vector2normPd_param_0];
	cvta.to.global.u64 	%rd1, %rd4;
	mov.u32 	%r1, %ctaid.x;
	mov.u32 	%r8, %ntid.x;
	mul.lo.s32 	%r6, %r1, %r8;
	mov.u32 	%r3, %tid.x;
	add.s32 	%r7, %r6, %r3;
	mul.wide.s32 	%rd5, %r7, 8;
	add.s64 	%rd6, %rd1, %rd5;
	ld.global.f64 	%fd1, [%rd6];
	mul.f64 	%fd2, %fd1, %fd1;
	st.global.f64 	[%rd6], %fd2;
	mul.wide.u32 	%rd7, %r6, 8;
	add.s64 	%rd2, %rd1, %rd7;
	setp.lt.u32 	%p1, %r8, 2;
	@%p1 bra 	$L__BB1_5;
	mul.wide.u32 	%rd8, %r3, 8;
	add.s64 	%rd3, %rd2, %rd8;
$L__BB1_2:
	shr.u32 	%r5, %r8, 1;
	setp.ge.u32 	%p2, %r3, %r5;
	@%p2 bra 	$L__BB1_4;
	ld.global.f64 	%fd3, [%rd3];
	mul.wide.u32 	%rd9, %r5, 8;
	add.s64 	%rd10, %rd3, %rd9;
	ld.global.f64 	%fd4, [%rd10];
	add.f64 	%fd5, %fd3, %fd4;
	st.global.f64 	[%rd3], %fd5;
$L__BB1_4:
	bar.sync 	0;
	setp.gt.u32 	%p3, %r8, 3;
	mov.u32 	%r8, %r5;
	@%p3 bra 	$L__BB1_2;
$L__BB1_5:
	setp.ne.s32 	%p4, %r3, 0;
	@%p4 bra 	$L__BB1_7;
	ld.global.f64 	%fd6, [%rd2];
	mul.wide.u32 	%rd11, %r1, 8;
	add.s64 	%rd12, %rd1, %rd11;
	st.global.f64 	[%rd12], %fd6;
$L__BB1_7:
	ret;

}


// ===== COMPILED SASS (sm_100) =====

	.target	sm_100

	.elftype	@"ET_EXEC"


//--------------------- .note.nv.tkinfo           --------------------------
	.section	.note.nv.tkinfo,"",@"SHT_NOTE"
	.sectionflags	@"SHF_NOTE_NV_TKINFO"
	.tkinfo
        /*0018*/ 	.word	0x00000002
        /*0030*/ 	.string	""
        /*0030*/ 	.string	"ptxas"
        /*0030*/ 	.string	"Cuda compilation tools, release 13.0, V13.0.88"
        /*0030*/ 	.string	"Build cuda_13.0.r13.0/compiler.36424714_0"
        /*0030*/ 	.string	"-arch sm_100 -m 64 "



//--------------------- .note.nv.cuinfo           --------------------------
	.section	.note.nv.cuinfo,"",@"SHT_NOTE"
	.sectionflags	@"SHF_NOTE_NV_CUINFO"
        /*0018*/ 	.short	0x0002
        /*001a*/ 	.short	0x0064
        /*001c*/ 	.short	0x0082
	.zero		2


//--------------------- .nv.info                  --------------------------
	.section	.nv.info,"",@"SHT_CUDA_INFO"
	.align	4


	//----- nvinfo : EIATTR_REGCOUNT
	.align		4
        /*0000*/ 	.byte	0x04, 0x2f
        /*0002*/ 	.short	(.L_1 - .L_0)
	.align		4
.L_0:
        /*0004*/ 	.word	index@(_Z9vectorSumdPddS_S_i)
        /*0008*/ 	.word	0x00000010


	//----- nvinfo : EIATTR_FRAME_SIZE
	.align		4
.L_1:
        /*000c*/ 	.byte	0x04, 0x11
        /*000e*/ 	.short	(.L_3 - .L_2)
	.align		4
.L_2:
        /*0010*/ 	.word	index@(_Z9vectorSumdPddS_S_i)
        /*0014*/ 	.word	0x00000000


	//----- nvinfo : EIATTR_REGCOUNT
	.align		4
.L_3:
        /*0018*/ 	.byte	0x04, 0x2f
        /*001a*/ 	.short	(.L_5 - .L_4)
	.align		4
.L_4:
        /*001c*/ 	.word	index@(_Z11vector2normPd)
        /*0020*/ 	.word	0x0000000f


	//----- nvinfo : EIATTR_FRAME_SIZE
	.align		4
.L_5:
        /*0024*/ 	.byte	0x04, 0x11
        /*0026*/ 	.short	(.L_7 - .L_6)
	.align		4
.L_6:
        /*0028*/ 	.word	index@(_Z11vector2normPd)
        /*002c*/ 	.word	0x00000000


	//----- nvinfo : EIATTR_MIN_STACK_SIZE
	.align		4
.L_7:
        /*0030*/ 	.byte	0x04, 0x12
        /*0032*/ 	.short	(.L_9 - .L_8)
	.align		4
.L_8:
        /*0034*/ 	.word	index@(_Z11vector2normPd)
        /*0038*/ 	.word	0x00000000


	//----- nvinfo : EIATTR_MIN_STACK_SIZE
	.align		4
.L_9:
        /*003c*/ 	.byte	0x04, 0x12
        /*003e*/ 	.short	(.L_11 - .L_10)
	.align		4
.L_10:
        /*0040*/ 	.word	index@(_Z9vectorSumdPddS_S_i)
        /*0044*/ 	.word	0x00000000
.L_11:


//--------------------- .nv.compat                --------------------------
	.section	.nv.compat,"",@"SHT_CUDA_COMPAT_INFO"
	.align	4
        /*0000*/ 	.byte	0x02, 0x09, 0x00, 0x00, 0x02, 0x02, 0x01, 0x00, 0x02, 0x05, 0x05, 0x00, 0x03, 0x07, 0x01, 0x01
        /*0010*/ 	.byte	0x02, 0x03, 0x00, 0x00, 0x02, 0x06, 0x01, 0x00, 0x04, 0x0b, 0x08, 0x00, 0x01, 0x00, 0x00, 0x00
        /*0020*/ 	.byte	0x00, 0x00, 0x00, 0x00


//--------------------- .nv.info._Z11vector2normPd --------------------------
	.section	.nv.info._Z11vector2normPd,"",@"SHT_CUDA_INFO"
	.sectionflags	@""
	.align	4


	//----- nvinfo : EIATTR_CUDA_API_VERSION
	.align		4
        /*0000*/ 	.byte	0x04, 0x37
        /*0002*/ 	.short	(.L_13 - .L_12)
.L_12:
        /*0004*/ 	.word	0x00000082


	//----- nvinfo : EIATTR_KPARAM_INFO
	.align		4
.L_13:
        /*0008*/ 	.byte	0x04, 0x17
        /*000a*/ 	.short	(.L_15 - .L_14)
.L_14:
        /*000c*/ 	.word	0x00000000
        /*0010*/ 	.short	0x0000
        /*0012*/ 	.short	0x0000
        /*0014*/ 	.byte	0x00, 0xf5, 0x21, 0x00


	//----- nvinfo : EIATTR_SPARSE_MMA_MASK
	.align		4
.L_15:
        /*0018*/ 	.byte	0x03, 0x50
        /*001a*/ 	.short	0x0000


	//----- nvinfo : EIATTR_MAXREG_COUNT
	.align		4
        /*001c*/ 	.byte	0x03, 0x1b
        /*001e*/ 	.short	0x00ff


	//----- nvinfo : EIATTR_NUM_BARRIERS
	.align		4
        /*0020*/ 	.byte	0x02, 0x4c
        /*0022*/ 	.byte	0x01
	.zero		1


	//----- nvinfo : EIATTR_MERCURY_ISA_VERSION
	.align		4
        /*0024*/ 	.byte	0x03, 0x5f
        /*0026*/ 	.short	0x0101


	//----- nvinfo : EIATTR_VRC_CTA_INIT_COUNT
	.align		4
        /*0028*/ 	.byte	0x02, 0x4a
	.zero		1
	.zero		1


	//----- nvinfo : EIATTR_EXIT_INSTR_OFFSETS
	.align		4
        /*002c*/ 	.byte	0x04, 0x1c
        /*002e*/ 	.short	(.L_17 - .L_16)


	//   ....[0]....
.L_16:
        /*0030*/ 	.word	0x00000200


	//   ....[1]....
        /*0034*/ 	.word	0x00000250


	//----- nvinfo : EIATTR_CRS_STACK_SIZE
	.align		4
.L_17:
        /*0038*/ 	.byte	0x04, 0x1e
        /*003a*/ 	.short	(.L_19 - .L_18)
.L_18:
        /*003c*/ 	.word	0x00000000


	//----- nvinfo : EIATTR_CBANK_PARAM_SIZE
	.align		4
.L_19:
        /*0040*/ 	.byte	0x03, 0x19
        /*0042*/ 	.short	0x0008


	//----- nvinfo : EIATTR_PARAM_CBANK
	.align		4
        /*0044*/ 	.byte	0x04, 0x0a
        /*0046*/ 	.short	(.L_21 - .L_20)
	.align		4
.L_20:
        /*0048*/ 	.word	index@(.nv.constant0._Z11vector2normPd)
        /*004c*/ 	.short	0x0380
        /*004e*/ 	.short	0x0008


	//----- nvinfo : EIATTR_SW_WAR
	.align		4
.L_21:
        /*0050*/ 	.byte	0x04, 0x36
        /*0052*/ 	.short	(.L_23 - .L_22)
.L_22:
        /*0054*/ 	.word	0x00000008
.L_23:


//--------------------- .nv.info._Z9vectorSumdPddS_S_i --------------------------
	.section	.nv.info._Z9vectorSumdPddS_S_i,"",@"SHT_CUDA_INFO"
	.sectionflags	@""
	.align	4


	//----- nvinfo : EIATTR_CUDA_API_VERSION
	.align		4
        /*0000*/ 	.byte	0x04, 0x37
        /*0002*/ 	.short	(.L_25 - .L_24)
.L_24:
        /*0004*/ 	.word	0x00000082


	//----- nvinfo : EIATTR_KPARAM_INFO
	.align		4
.L_25:
        /*0008*/ 	.byte	0x04, 0x17
        /*000a*/ 	.short	(.L_27 - .L_26)
.L_26:
        /*000c*/ 	.word	0x00000000
        /*0010*/ 	.short	0x0005
        /*0012*/ 	.short	0x0028
        /*0014*/ 	.byte	0x00, 0xf0, 0x11, 0x00


	//----- nvinfo : EIATTR_KPARAM_INFO
	.align		4
.L_27:
        /*0018*/ 	.byte	0x04, 0x17
        /*001a*/ 	.short	(.L_29 - .L_28)
.L_28:
        /*001c*/ 	.word	0x00000000
        /*0020*/ 	.short	0x0004
        /*0022*/ 	.short	0x0020
        /*0024*/ 	.byte	0x00, 0xf5, 0x21, 0x00


	//----- nvinfo : EIATTR_KPARAM_INFO
	.align		4
.L_29:
        /*0028*/ 	.byte	0x04, 0x17
        /*002a*/ 	.short	(.L_31 - .L_30)
.L_30:
        /*002c*/ 	.word	0x00000000
        /*0030*/ 	.short	0x0003
        /*0032*/ 	.short	0x0018
        /*0034*/ 	.byte	0x00, 0xf5, 0x21, 0x00


	//----- nvinfo : EIATTR_KPARAM_INFO
	.align		4
.L_31:
        /*0038*/ 	.byte	0x04, 0x17
        /*003a*/ 	.short	(.L_33 - .L_32)
.L_32:
        /*003c*/ 	.word	0x00000000
        /*0040*/ 	.short	0x0002
        /*0042*/ 	.short	0x0010
        /*0044*/ 	.byte	0x00, 0xf0, 0x21, 0x00


	//----- nvinfo : EIATTR_KPARAM_INFO
	.align		4
.L_33:
        /*0048*/ 	.byte	0x04, 0x17
        /*004a*/ 	.short	(.L_35 - .L_34)
.L_34:
        /*004c*/ 	.word	0x00000000
        /*0050*/ 	.short	0x0001
        /*0052*/ 	.short	0x0008
        /*0054*/ 	.byte	0x00, 0xf5, 0x21, 0x00


	//----- nvinfo : EIATTR_KPARAM_INFO
	.align		4
.L_35:
        /*0058*/ 	.byte	0x04, 0x17
        /*005a*/ 	.short	(.L_37 - .L_36)
.L_36:
        /*005c*/ 	.word	0x00000000
        /*0060*/ 	.short	0x0000
        /*0062*/ 	.short	0x0000
        /*0064*/ 	.byte	0x00, 0xf0, 0x21, 0x00


	//----- nvinfo : EIATTR_SPARSE_MMA_MASK
	.align		4
.L_37:
        /*0068*/ 	.byte	0x03, 0x50
        /*006a*/ 	.short	0x0000


	//----- nvinfo : EIATTR_MAXREG_COUNT
	.align		4
        /*006c*/ 	.byte	0x03, 0x1b
        /*006e*/ 	.short	0x00ff


	//----- nvinfo : EIATTR_MERCURY_ISA_VERSION
	.align		4
        /*0070*/ 	.byte	0x03, 0x5f
        /*0072*/ 	.short	0x0101


	//----- nvinfo : EIATTR_VRC_CTA_INIT_COUNT
	.align		4
        /*0074*/ 	.byte	0x02, 0x4a
	.zero		1
	.zero		1


	//----- nvinfo : EIATTR_EXIT_INSTR_OFFSETS
	.align		4
        /*0078*/ 	.byte	0x04, 0x1c
        /*007a*/ 	.short	(.L_39 - .L_38)


	//   ....[0]....
.L_38:
        /*007c*/ 	.word	0x00000070


	//   ....[1]....
        /*0080*/ 	.word	0x00000160


	//----- nvinfo : EIATTR_CBANK_PARAM_SIZE
	.align		4
.L_39:
        /*0084*/ 	.byte	0x03, 0x19
        /*0086*/ 	.short	0x002c


	//----- nvinfo : EIATTR_PARAM_CBANK
	.align		4
        /*0088*/ 	.byte	0x04, 0x0a
        /*008a*/ 	.short	(.L_41 - .L_40)
	.align		4
.L_40:
        /*008c*/ 	.word	index@(.nv.constant0._Z9vectorSumdPddS_S_i)
        /*0090*/ 	.short	0x0380
        /*0092*/ 	.short	0x002c


	//----- nvinfo : EIATTR_SW_WAR
	.align		4
.L_41:
        /*0094*/ 	.byte	0x04, 0x36
        /*0096*/ 	.short	(.L_43 - .L_42)
.L_42:
        /*0098*/ 	.word	0x00000008
.L_43:


//--------------------- .nv.callgraph             --------------------------
	.section	.nv.callgraph,"",@"SHT_CUDA_CALLGRAPH"
	.align	4
	.sectionentsize	8
	.align		4
        /*0000*/ 	.word	0x00000000
	.align		4
        /*0004*/ 	.word	0xffffffff
	.align		4
        /*0008*/ 	.word	0x00000000
	.align		4
        /*000c*/ 	.word	0xfffffffe
	.align		4
        /*0010*/ 	.word	0x00000000
	.align		4
        /*0014*/ 	.word	0xfffffffd
	.align		4
        /*0018*/ 	.word	0x00000000
	.align		4
        /*001c*/ 	.word	0xfffffffc


//--------------------- .text._Z11vector2normPd   --------------------------
	.section	.text._Z11vector2normPd,"ax",@progbits
	.align	128
        .global         _Z11vector2normPd
        .type           _Z11vector2normPd,@function
        .size           _Z11vector2normPd,(.L_x_6 - _Z11vector2normPd)
        .other          _Z11vector2normPd,@"STO_CUDA_ENTRY STV_DEFAULT"
_Z11vector2normPd:
.text._Z11vector2normPd:
[----:B------:R-:W-:Y:S01]  /*0000*/  LDC R1, c[0x0][0x37c] ;  /* 0x0000df00ff017b82 */ /* 0x000fe20000000800 */
[----:B------:R-:W0:Y:S01]  /*0010*/  S2R R0, SR_CTAID.X ;  /* 0x0000000000007919 */ /* 0x000e220000002500 */
[----:B------:R-:W0:Y:S06]  /*0020*/  LDCU UR6, c[0x0][0x360] ;  /* 0x00006c00ff0677ac */ /* 0x000e2c0008000800 */
[----:B------:R-:W1:Y:S01]  /*0030*/  LDC.64 R6, c[0x0][0x380] ;  /* 0x0000e000ff067b82 */ /* 0x000e620000000a00 */
[----:B------:R-:W2:Y:S01]  /*0040*/  S2R R11, SR_TID.X ;  /* 0x00000000000b7919 */ /* 0x000ea20000002100 */
[----:B------:R-:W3:Y:S01]  /*0050*/  LDCU.64 UR4, c[0x0][0x358] ;  /* 0x00006b00ff0477ac */ /* 0x000ee20008000a00 */
[----:B0-----:R-:W-:-:S05]  /*0060*/  IMAD R9, R0, UR6, RZ ;  /* 0x0000000600097c24 */ /* 0x001fca000f8e02ff */
[----:B--2---:R-:W-:-:S05]  /*0070*/  IADD3 R3, PT, PT, R9, R11, RZ ;  /* 0x0000000b09037210 */ /* 0x004fca0007ffe0ff */
[----:B-1----:R-:W-:-:S05]  /*0080*/  IMAD.WIDE R2, R3, 0x8, R6 ;  /* 0x0000000803027825 */ /* 0x002fca00078e0206 */
[----:B---3--:R-:W2:Y:S01]  /*0090*/  LDG.E.64 R4, desc[UR4][R2.64] ;  /* 0x0000000402047981 */ /* 0x008ea2000c1e1b00 */
[----:B------:R-:W-:Y:S01]  /*00a0*/  UISETP.GE.U32.AND UP0, UPT, UR6, 0x2, UPT ;  /* 0x000000020600788c */ /* 0x000fe2000bf06070 */
[----:B------:R-:W-:Y:S01]  /*00b0*/  IMAD.WIDE.U32 R6, R9, 0x8, R6 ;  /* 0x0000000809067825 */ /* 0x000fe200078e0006 */
[----:B--2---:R-:W-:-:S07]  /*00c0*/  DMUL R4, R4, R4 ;  /* 0x0000000404047228 */ /* 0x004fce0000000000 */
[----:B------:R0:W-:Y:S01]  /*00d0*/  STG.E.64 desc[UR4][R2.64], R4 ;  /* 0x0000000402007986 */ /* 0x0001e2000c101b04 */
[----:B------:R-:W-:Y:S05]  /*00e0*/  BRA.U !UP0, `(.L_x_0) ;  /* 0x0000000108407547 */ /* 0x000fea000b800000 */
[----:B------:R-:W-:Y:S01]  /*00f0*/  MOV R10, UR6 ;  /* 0x00000006000a7c02 */ /* 0x000fe20008000f00 */
[----:B0-----:R-:W-:-:S07]  /*0100*/  IMAD.WIDE.U32 R2, R11, 0x8, R6 ;  /* 0x000000080b027825 */ /* 0x001fce00078e0006 */
.L_x_3:
[----:B------:R-:W-:Y:S01]  /*0110*/  SHF.R.U32.HI R12, RZ, 0x1, R10 ;  /* 0x00000001ff0c7819 */ /* 0x000fe2000001160a */
[----:B------:R-:W-:Y:S03]  /*0120*/  BSSY.RECONVERGENT B0, `(.L_x_1) ;  /* 0x0000008000007945 */ /* 0x000fe60003800200 */
[----:B------:R-:W-:-:S13]  /*0130*/  ISETP.GE.U32.AND P0, PT, R11, R12, PT ;  /* 0x0000000c0b00720c */ /* 0x000fda0003f06070 */
[----:B0-----:R-:W-:Y:S05]  /*0140*/  @P0 BRA `(.L_x_2) ;  /* 0x0000000000140947 */ /* 0x001fea0003800000 */
[----:B------:R-:W-:Y:S01]  /*0150*/  IMAD.WIDE.U32 R8, R12, 0x8, R2 ;  /* 0x000000080c087825 */ /* 0x000fe200078e0002 */
[----:B------:R-:W2:Y:S05]  /*0160*/  LDG.E.64 R4, desc[UR4][R2.64] ;  /* 0x0000000402047981 */ /* 0x000eaa000c1e1b00 */
[----:B------:R-:W2:Y:S02]  /*0170*/  LDG.E.64 R8, desc[UR4][R8.64] ;  /* 0x0000000408087981 */ /* 0x000ea4000c1e1b00 */
[----:B--2---:R-:W-:-:S07]  /*0180*/  DADD R4, R4, R8 ;  /* 0x0000000004047229 */ /* 0x004fce0000000008 */
[----:B------:R0:W-:Y:S04]  /*0190*/  STG.E.64 desc[UR4][R2.64], R4 ;  /* 0x0000000402007986 */ /* 0x0001e8000c101b04 */
.L_x_2:
[----:B------:R-:W-:Y:S05]  /*01a0*/  BSYNC.RECONVERGENT B0 ;  /* 0x0000000000007941 */ /* 0x000fea0003800200 */
.L_x_1:
[----:B------:R-:W-:Y:S01]  /*01b0*/  BAR.SYNC.DEFER_BLOCKING 0x0 ;  /* 0x0000000000007b1d */ /* 0x000fe20000010000 */
[----:B------:R-:W-:Y:S02]  /*01c0*/  ISETP.GT.U32.AND P0, PT, R10, 0x3, PT ;  /* 0x000000030a00780c */ /* 0x000fe40003f04070 */
[----:B------:R-:W-:-:S11]  /*01d0*/  MOV R10, R12 ;  /* 0x0000000c000a7202 */ /* 0x000fd60000000f00 */
[----:B------:R-:W-:Y:S05]  /*01e0*/  @P0 BRA `(.L_x_3) ;  /* 0xfffffffc00c80947 */ /* 0x000fea000383ffff */
.L_x_0:
[----:B------:R-:W-:-:S13]  /*01f0*/  ISETP.NE.AND P0, PT, R11, RZ, PT ;  /* 0x000000ff0b00720c */ /* 0x000fda0003f05270 */
[----:B------:R-:W-:Y:S05]  /*0200*/  @P0 EXIT ;  /* 0x000000000000094d */ /* 0x000fea0003800000 */
[----:B------:R-:W2:Y:S01]  /*0210*/  LDG.E.64 R6, desc[UR4][R6.64] ;  /* 0x0000000406067981 */ /* 0x000ea2000c1e1b00 */
[----:B0-----:R-:W0:Y:S02]  /*0220*/  LDC.64 R2, c[0x0][0x380] ;  /* 0x0000e000ff027b82 */ /* 0x001e240000000a00 */
[----:B0-----:R-:W-:-:S05]  /*0230*/  IMAD.WIDE.U32 R2, R0, 0x8, R2 ;  /* 0x0000000800027825 */ /* 0x001fca00078e0002 */
[----:B--2---:R-:W-:Y:S01]  /*0240*/  STG.E.64 desc[UR4][R2.64], R6 ;  /* 0x0000000602007986 */ /* 0x004fe2000c101b04 */
[----:B------:R-:W-:Y:S05]  /*0250*/  EXIT ;  /* 0x000000000000794d */ /* 0x000fea0003800000 */
.L_x_4:
[----:B------:R-:W-:-:S00]  /*0260*/  BRA `(.L_x_4) ;  /* 0xfffffffc00fc7947 */ /* 0x000fc0000383ffff */
[----:B------:R-:W-:-:S00]  /*0270*/  NOP ;  /* 0x0000000000007918 */ /* 0x000fc00000000000 */
        /* <DEDUP_REMOVED lines=8> */
.L_x_6:


//--------------------- .text._Z9vectorSumdPddS_S_i --------------------------
	.section	.text._Z9vectorSumdPddS_S_i,"ax",@progbits
	.align	128
        .global         _Z9vectorSumdPddS_S_i
        .type           _Z9vectorSumdPddS_S_i,@function
        .size           _Z9vectorSumdPddS_S_i,(.L_x_7 - _Z9vectorSumdPddS_S_i)
        .other          _Z9vectorSumdPddS_S_i,@"STO_CUDA_ENTRY STV_DEFAULT"
_Z9vectorSumdPddS_S_i:
.text._Z9vectorSumdPddS_S_i:
[----:B------:R-:W-:Y:S01]  /*0000*/  LDC R1, c[0x0][0x37c] ;  /* 0x0000df00ff017b82 */ /* 0x000fe20000000800 */
[----:B------:R-:W0:Y:S07]  /*0010*/  S2R R0, SR_TID.X ;  /* 0x0000000000007919 */ /* 0x000e2e0000002100 */
[----:B------:R-:W0:Y:S01]  /*0020*/  S2UR UR4, SR_CTAID.X ;  /* 0x00000000000479c3 */ /* 0x000e220000002500 */
[----:B------:R-:W1:Y:S07]  /*0030*/  LDCU UR5, c[0x0][0x3a8] ;  /* 0x00007500ff0577ac */ /* 0x000e6e0008000800 */
[----:B------:R-:W0:Y:S02]  /*0040*/  LDC R13, c[0x0][0x360] ;  /* 0x0000d800ff0d7b82 */ /* 0x000e240000000800 */
[----:B0-----:R-:W-:-:S05]  /*0050*/  IMAD R13, R13, UR4, R0 ;  /* 0x000000040d0d7c24 */ /* 0x001fca000f8e0200 */
[----:B-1----:R-:W-:-:S13]  /*0060*/  ISETP.GE.AND P0, PT, R13, UR5, PT ;  /* 0x000000050d007c0c */ /* 0x002fda000bf06270 */
[----:B------:R-:W-:Y:S05]  /*0070*/  @P0 EXIT ;  /* 0x000000000000094d */ /* 0x000fea0003800000 */
[----:B------:R-:W0:Y:S01]  /*0080*/  LDC.64 R4, c[0x0][0x398] ;  /* 0x0000e600ff047b82 */ /* 0x000e220000000a00 */
[----:B------:R-:W1:Y:S07]  /*0090*/  LDCU.64 UR4, c[0x0][0x358] ;  /* 0x00006b00ff0477ac */ /* 0x000e6e0008000a00 */
[----:B------:R-:W2:Y:S08]  /*00a0*/  LDC.64 R2, c[0x0][0x388] ;  /* 0x0000e200ff027b82 */ /* 0x000eb00000000a00 */
[----:B------:R-:W3:Y:S01]  /*00b0*/  LDC.64 R6, c[0x0][0x390] ;  /* 0x0000e400ff067b82 */ /* 0x000ee20000000a00 */
[----:B0-----:R-:W-:-:S07]  /*00c0*/  IMAD.WIDE R4, R13, 0x8, R4 ;  /* 0x000000080d047825 */ /* 0x001fce00078e0204 */
[----:B------:R-:W0:Y:S01]  /*00d0*/  LDC.64 R8, c[0x0][0x380] ;  /* 0x0000e000ff087b82 */ /* 0x000e220000000a00 */
[----:B-1----:R-:W3:Y:S01]  /*00e0*/  LDG.E.64 R4, desc[UR4][R4.64] ;  /* 0x0000000404047981 */ /* 0x002ee2000c1e1b00 */
[----:B--2---:R-:W-:-:S06]  /*00f0*/  IMAD.WIDE R2, R13, 0x8, R2 ;  /* 0x000000080d027825 */ /* 0x004fcc00078e0202 */
[----:B------:R-:W1:Y:S01]  /*0100*/  LDC.64 R10, c[0x0][0x3a0] ;  /* 0x0000e800ff0a7b82 */ /* 0x000e620000000a00 */
[----:B------:R-:W0:Y:S01]  /*0110*/  LDG.E.64 R2, desc[UR4][R2.64] ;  /* 0x0000000402027981 */ /* 0x000e22000c1e1b00 */
[----:B---3--:R-:W-:-:S08]  /*0120*/  DMUL R6, R4, R6 ;  /* 0x0000000604067228 */ /* 0x008fd00000000000 */
[----:B0-----:R-:W-:Y:S01]  /*0130*/  DFMA R6, R2, R8, R6 ;  /* 0x000000080206722b */ /* 0x001fe20000000006 */
[----:B-1----:R-:W-:-:S06]  /*0140*/  IMAD.WIDE R8, R13, 0x8, R10 ;  /* 0x000000080d087825 */ /* 0x002fcc00078e020a */
[----:B------:R-:W-:Y:S01]  /*0150*/  STG.E.64 desc[UR4][R8.64], R6 ;  /* 0x0000000608007986 */ /* 0x000fe2000c101b04 */
[----:B------:R-:W-:Y:S05]  /*0160*/  EXIT ;  /* 0x000000000000794d */ /* 0x000fea0003800000 */
.L_x_5:
        /* <DEDUP_REMOVED lines=9> */
.L_x_7:


//--------------------- .nv.shared.reserved.0     --------------------------
	.section	.nv.shared.reserved.0,"aw",@nobits
	.weak		__nv_reservedSMEM_offset_0_alias
	.size		__nv_reservedSMEM_offset_0_alias, 0, 64
	.other		__nv_reservedSMEM_offset_0_alias,@"STO_CUDA_RESERVED_SHARED STV_DEFAULT"
__nv_reservedSMEM_offset_0_alias:
	.zero		0
	.zero		64


//--------------------- .nv.constant0._Z11vector2normPd --------------------------
	.section	.nv.constant0._Z11vector2normPd,"a",@progbits
	.sectionflags	@""
	.align	4
.nv.constant0._Z11vector2normPd:
	.zero		904


//--------------------- .nv.constant0._Z9vectorSumdPddS_S_i --------------------------
	.section	.nv.constant0._Z9vectorSumdPddS_S_i,"a",@progbits
	.sectionflags	@""
	.align	4
.nv.constant0._Z9vectorSumdPddS_S_i:
	.zero		940


//--------------------- SYMBOLS --------------------------

	.type		.nv.reservedSmem.offset0,@object
	.size		.nv.reservedSmem.offset0,0x4
